//
// Generated by NVIDIA NVVM Compiler
//
// Compiler Build ID: CL-36424714
// Cuda compilation tools, release 13.0, V13.0.88
// Based on NVVM 20.0.0
//

.version 9.0
.target sm_100
.address_size 64

	// .globl	_Z22relaxation_tensor_corePtP6__halfS1_fj
// _ZZ22relaxation_tensor_corePtP6__halfS1_fjE11shared_temp has been demoted
// _ZZ22relaxation_tensor_corePtP6__halfS1_fjE12shared_n_equ has been demoted
// _ZZ22relaxation_tensor_corePtP6__halfS1_fjE13shared_result has been demoted

.visible .entry _Z22relaxation_tensor_corePtP6__halfS1_fj(
	.param .u64 .ptr .align 1 _Z22relaxation_tensor_corePtP6__halfS1_fj_param_0,
	.param .u64 .ptr .align 1 _Z22relaxation_tensor_corePtP6__halfS1_fj_param_1,
	.param .u64 .ptr .align 1 _Z22relaxation_tensor_corePtP6__halfS1_fj_param_2,
	.param .f32 _Z22relaxation_tensor_corePtP6__halfS1_fj_param_3,
	.param .u32 _Z22relaxation_tensor_corePtP6__halfS1_fj_param_4
)
{
	.reg .pred 	%p<17>;
	.reg .b16 	%rs<16>;
	.reg .b32 	%r<123>;
	.reg .b32 	%f<17>;
	.reg .b64 	%rd<37>;
	// demoted variable
	.shared .align 2 .b8 _ZZ22relaxation_tensor_corePtP6__halfS1_fjE11shared_temp[512];
	// demoted variable
	.shared .align 2 .b8 _ZZ22relaxation_tensor_corePtP6__halfS1_fjE12shared_n_equ[512];
	// demoted variable
	.shared .align 4 .b8 _ZZ22relaxation_tensor_corePtP6__halfS1_fjE13shared_result[1024];
	ld.param.u64 	%rd4, [_Z22relaxation_tensor_corePtP6__halfS1_fj_param_0];
	ld.param.u64 	%rd5, [_Z22relaxation_tensor_corePtP6__halfS1_fj_param_1];
	ld.param.u64 	%rd6, [_Z22relaxation_tensor_corePtP6__halfS1_fj_param_2];
	ld.param.u32 	%r53, [_Z22relaxation_tensor_corePtP6__halfS1_fj_param_4];
	cvta.to.global.u64 	%rd1, %rd6;
	cvta.to.global.u64 	%rd2, %rd5;
	mov.u32 	%r54, %ctaid.x;
	mov.u32 	%r1, %ntid.x;
	mov.u32 	%r2, %tid.x;
	mad.lo.s32 	%r113, %r54, %r1, %r2;
	setp.ge.u32 	%p1, %r113, %r53;
	@%p1 bra 	$L__BB0_19;
	mov.u32 	%r55, %nctaid.x;
	mul.lo.s32 	%r4, %r1, %r55;
	add.s32 	%r5, %r2, %r1;
	max.u32 	%r56, %r5, 256;
	setp.lt.u32 	%p2, %r5, 256;
	selp.u32 	%r57, 1, 0, %p2;
	add.s32 	%r58, %r5, %r57;
	sub.s32 	%r59, %r56, %r58;
	div.u32 	%r60, %r59, %r1;
	add.s32 	%r6, %r60, %r57;
	add.s32 	%r61, %r6, 1;
	and.b32  	%r7, %r61, 3;
	shl.b32 	%r62, %r2, 1;
	mov.u32 	%r63, _ZZ22relaxation_tensor_corePtP6__halfS1_fjE11shared_temp;
	add.s32 	%r8, %r63, %r62;
	mov.u32 	%r64, _ZZ22relaxation_tensor_corePtP6__halfS1_fjE12shared_n_equ;
	add.s32 	%r9, %r64, %r62;
	shl.b32 	%r10, %r1, 1;
	add.s32 	%r11, %r8, %r10;
	add.s32 	%r12, %r9, %r10;
	add.s32 	%r13, %r5, %r1;
	add.s32 	%r14, %r11, %r10;
	add.s32 	%r15, %r13, %r1;
	shl.b32 	%r65, %r2, 2;
	mov.u32 	%r66, _ZZ22relaxation_tensor_corePtP6__halfS1_fjE13shared_result;
	add.s32 	%r16, %r66, %r65;
	shl.b32 	%r17, %r1, 2;
	add.s32 	%r18, %r16, %r17;
	add.s32 	%r19, %r64, %r10;
	add.s32 	%r20, %r64, %r17;
	mul.lo.s32 	%r67, %r1, 6;
	add.s32 	%r21, %r64, %r67;
	add.s32 	%r22, %r63, %r10;
	add.s32 	%r23, %r63, %r17;
	add.s32 	%r24, %r63, %r67;
	cvta.to.global.u64 	%rd3, %rd4;
$L__BB0_2:
	mul.wide.u32 	%rd7, %r113, 2;
	add.s64 	%rd8, %rd3, %rd7;
	ld.global.u16 	%rs1, [%rd8];
	setp.ne.s16 	%p3, %rs1, 0;
	@%p3 bra 	$L__BB0_18;
	setp.gt.u32 	%p4, %r2, 255;
	mul.lo.s32 	%r26, %r113, 9;
	@%p4 bra 	$L__BB0_11;
	setp.eq.s32 	%p5, %r7, 0;
	mov.u32 	%r114, %r2;
	@%p5 bra 	$L__BB0_8;
	setp.eq.s32 	%p6, %r7, 1;
	add.s32 	%r27, %r2, %r26;
	mul.wide.u32 	%rd9, %r27, 2;
	add.s64 	%rd10, %rd1, %rd9;
	ld.global.u16 	%rs2, [%rd10];
	st.shared.u16 	[%r8], %rs2;
	st.shared.u16 	[%r9], %rs2;
	mov.u32 	%r114, %r5;
	@%p6 bra 	$L__BB0_8;
	setp.eq.s32 	%p7, %r7, 2;
	add.s32 	%r28, %r27, %r1;
	mul.wide.u32 	%rd11, %r28, 2;
	add.s64 	%rd12, %rd1, %rd11;
	ld.global.u16 	%rs3, [%rd12];
	st.shared.u16 	[%r11], %rs3;
	st.shared.u16 	[%r12], %rs3;
	mov.u32 	%r114, %r13;
	@%p7 bra 	$L__BB0_8;
	add.s32 	%r68, %r28, %r1;
	mul.wide.u32 	%rd13, %r68, 2;
	add.s64 	%rd14, %rd1, %rd13;
	ld.global.u16 	%rs4, [%rd14];
	st.shared.u16 	[%r14], %rs4;
	add.s32 	%r69, %r12, %r10;
	st.shared.u16 	[%r69], %rs4;
	mov.u32 	%r114, %r15;
$L__BB0_8:
	setp.lt.u32 	%p8, %r6, 3;
	@%p8 bra 	$L__BB0_11;
	shl.b32 	%r119, %r114, 1;
	add.s32 	%r115, %r114, %r26;
	add.s32 	%r118, %r115, %r1;
	add.s32 	%r117, %r115, %r10;
	mad.lo.s32 	%r116, %r1, 3, %r115;
$L__BB0_10:
	mov.u32 	%r70, _ZZ22relaxation_tensor_corePtP6__halfS1_fjE11shared_temp;
	add.s32 	%r71, %r70, %r119;
	mul.wide.u32 	%rd15, %r115, 2;
	add.s64 	%rd16, %rd1, %rd15;
	ld.global.u16 	%rs5, [%rd16];
	st.shared.u16 	[%r71], %rs5;
	mov.u32 	%r72, _ZZ22relaxation_tensor_corePtP6__halfS1_fjE12shared_n_equ;
	add.s32 	%r73, %r72, %r119;
	st.shared.u16 	[%r73], %rs5;
	add.s32 	%r74, %r22, %r119;
	mul.wide.u32 	%rd17, %r118, 2;
	add.s64 	%rd18, %rd1, %rd17;
	ld.global.u16 	%rs6, [%rd18];
	st.shared.u16 	[%r74], %rs6;
	add.s32 	%r75, %r19, %r119;
	st.shared.u16 	[%r75], %rs6;
	add.s32 	%r76, %r23, %r119;
	mul.wide.u32 	%rd19, %r117, 2;
	add.s64 	%rd20, %rd1, %rd19;
	ld.global.u16 	%rs7, [%rd20];
	st.shared.u16 	[%r76], %rs7;
	add.s32 	%r77, %r20, %r119;
	st.shared.u16 	[%r77], %rs7;
	add.s32 	%r78, %r24, %r119;
	mul.wide.u32 	%rd21, %r116, 2;
	add.s64 	%rd22, %rd1, %rd21;
	ld.global.u16 	%rs8, [%rd22];
	st.shared.u16 	[%r78], %rs8;
	add.s32 	%r79, %r21, %r119;
	st.shared.u16 	[%r79], %rs8;
	add.s32 	%r114, %r114, %r17;
	shl.b32 	%r80, %r1, 3;
	add.s32 	%r119, %r119, %r80;
	add.s32 	%r118, %r118, %r17;
	add.s32 	%r117, %r117, %r17;
	add.s32 	%r116, %r116, %r17;
	add.s32 	%r115, %r115, %r17;
	setp.lt.u32 	%p9, %r114, 256;
	@%p9 bra 	$L__BB0_10;
$L__BB0_11:
	setp.gt.u32 	%p10, %r2, 255;
	bar.sync 	0;
	mov.u32 	%r81, _ZZ22relaxation_tensor_corePtP6__halfS1_fjE11shared_temp;
	mov.b32 	%r82, 16;
	wmma.load.a.sync.aligned.row.m16n16k16.shared.f16 	{%r83, %r84, %r85, %r86, %r87, %r88, %r89, %r90}, [%r81], %r82;
	mov.u32 	%r91, _ZZ22relaxation_tensor_corePtP6__halfS1_fjE12shared_n_equ;
	wmma.load.b.sync.aligned.row.m16n16k16.shared.f16 	{%r92, %r93, %r94, %r95, %r96, %r97, %r98, %r99}, [%r91], %r82;
	mov.f32 	%f1, 0f00000000;
	wmma.mma.sync.aligned.row.row.m16n16k16.f32.f32 {%f2, %f3, %f4, %f5, %f6, %f7, %f8, %f9}, {%r83, %r84, %r85, %r86, %r87, %r88, %r89, %r90}, {%r92, %r93, %r94, %r95, %r96, %r97, %r98, %r99}, {%f1, %f1, %f1, %f1, %f1, %f1, %f1, %f1};
	mov.u32 	%r100, _ZZ22relaxation_tensor_corePtP6__halfS1_fjE13shared_result;
	wmma.store.d.sync.aligned.row.m16n16k16.shared.f32 	[%r100], {%f2, %f3, %f4, %f5, %f6, %f7, %f8, %f9}, %r82;
	bar.sync 	0;
	@%p10 bra 	$L__BB0_18;
	setp.eq.s32 	%p11, %r7, 0;
	mov.u32 	%r121, %r2;
	@%p11 bra 	$L__BB0_16;
	setp.eq.s32 	%p12, %r7, 1;
	ld.shared.f32 	%f10, [%r16];
	// begin inline asm
	{  cvt.rn.f16.f32 %rs9, %f10;}

	// end inline asm
	add.s32 	%r47, %r2, %r26;
	mul.wide.u32 	%rd23, %r47, 2;
	add.s64 	%rd24, %rd2, %rd23;
	st.global.u16 	[%rd24], %rs9;
	mov.u32 	%r121, %r5;
	@%p12 bra 	$L__BB0_16;
	setp.eq.s32 	%p13, %r7, 2;
	ld.shared.f32 	%f11, [%r18];
	// begin inline asm
	{  cvt.rn.f16.f32 %rs10, %f11;}

	// end inline asm
	add.s32 	%r48, %r47, %r1;
	mul.wide.u32 	%rd25, %r48, 2;
	add.s64 	%rd26, %rd2, %rd25;
	st.global.u16 	[%rd26], %rs10;
	mov.u32 	%r121, %r13;
	@%p13 bra 	$L__BB0_16;
	add.s32 	%r101, %r18, %r17;
	ld.shared.f32 	%f12, [%r101];
	// begin inline asm
	{  cvt.rn.f16.f32 %rs11, %f12;}

	// end inline asm
	add.s32 	%r102, %r48, %r1;
	mul.wide.u32 	%rd27, %r102, 2;
	add.s64 	%rd28, %rd2, %rd27;
	st.global.u16 	[%rd28], %rs11;
	mov.u32 	%r121, %r15;
$L__BB0_16:
	setp.lt.u32 	%p14, %r6, 3;
	@%p14 bra 	$L__BB0_18;
$L__BB0_17:
	shl.b32 	%r103, %r121, 2;
	add.s32 	%r105, %r100, %r103;
	ld.shared.f32 	%f13, [%r105];
	// begin inline asm
	{  cvt.rn.f16.f32 %rs12, %f13;}

	// end inline asm
	add.s32 	%r106, %r121, %r26;
	mul.wide.u32 	%rd29, %r106, 2;
	add.s64 	%rd30, %rd2, %rd29;
	st.global.u16 	[%rd30], %rs12;
	add.s32 	%r107, %r105, %r17;
	ld.shared.f32 	%f14, [%r107];
	// begin inline asm
	{  cvt.rn.f16.f32 %rs13, %f14;}

	// end inline asm
	add.s32 	%r108, %r106, %r1;
	mul.wide.u32 	%rd31, %r108, 2;
	add.s64 	%rd32, %rd2, %rd31;
	st.global.u16 	[%rd32], %rs13;
	add.s32 	%r109, %r107, %r17;
	ld.shared.f32 	%f15, [%r109];
	// begin inline asm
	{  cvt.rn.f16.f32 %rs14, %f15;}

	// end inline asm
	add.s32 	%r110, %r108, %r1;
	mul.wide.u32 	%rd33, %r110, 2;
	add.s64 	%rd34, %rd2, %rd33;
	st.global.u16 	[%rd34], %rs14;
	add.s32 	%r111, %r109, %r17;
	ld.shared.f32 	%f16, [%r111];
	// begin inline asm
	{  cvt.rn.f16.f32 %rs15, %f16;}

	// end inline asm
	add.s32 	%r112, %r110, %r1;
	mul.wide.u32 	%rd35, %r112, 2;
	add.s64 	%rd36, %rd2, %rd35;
	st.global.u16 	[%rd36], %rs15;
	add.s32 	%r121, %r17, %r121;
	setp.lt.u32 	%p15, %r121, 256;
	@%p15 bra 	$L__BB0_17;
$L__BB0_18:
	add.s32 	%r113, %r113, %r4;
	setp.lt.u32 	%p16, %r113, %r53;
	@%p16 bra 	$L__BB0_2;
$L__BB0_19:
	ret;

}


// ===== COMPILED SASS (sm_100) =====

	.target	sm_100

	.elftype	@"ET_EXEC"


//--------------------- .note.nv.tkinfo           --------------------------
	.section	.note.nv.tkinfo,"",@"SHT_NOTE"
	.sectionflags	@"SHF_NOTE_NV_TKINFO"
	.tkinfo
        /*0018*/ 	.word	0x00000002
        /*0030*/ 	.string	""
        /*0030*/ 	.string	"ptxas"
        /*0030*/ 	.string	"Cuda compilation tools, release 13.0, V13.0.88"
        /*0030*/ 	.string	"Build cuda_13.0.r13.0/compiler.36424714_0"
        /*0030*/ 	.string	"-arch sm_100 -m 64 "



//--------------------- .note.nv.cuinfo           --------------------------
	.section	.note.nv.cuinfo,"",@"SHT_NOTE"
	.sectionflags	@"SHF_NOTE_NV_CUINFO"
        /*0018*/ 	.short	0x0002
        /*001a*/ 	.short	0x0064
        /*001c*/ 	.short	0x0082
	.zero		2


//--------------------- .nv.info                  --------------------------
	.section	.nv.info,"",@"SHT_CUDA_INFO"
	.align	4


	//----- nvinfo : EIATTR_REGCOUNT
	.align		4
        /*0000*/ 	.byte	0x04, 0x2f
        /*0002*/ 	.short	(.L_1 - .L_0)
	.align		4
.L_0:
        /*0004*/ 	.word	index@(_Z22relaxation_tensor_corePtP6__halfS1_fj)
        /*0008*/ 	.word	0x00000020


	//----- nvinfo : EIATTR_FRAME_SIZE
	.align		4
.L_1:
        /*000c*/ 	.byte	0x04, 0x11
        /*000e*/ 	.short	(.L_3 - .L_2)
	.align		4
.L_2:
        /*0010*/ 	.word	index@(_Z22relaxation_tensor_corePtP6__halfS1_fj)
        /*0014*/ 	.word	0x00000000


	//----- nvinfo : EIATTR_MIN_STACK_SIZE
	.align		4
.L_3:
        /*0018*/ 	.byte	0x04, 0x12
        /*001a*/ 	.short	(.L_5 - .L_4)
	.align		4
.L_4:
        /*001c*/ 	.word	index@(_Z22relaxation_tensor_corePtP6__halfS1_fj)
        /*0020*/ 	.word	0x00000000
.L_5:


//--------------------- .nv.compat                --------------------------
	.section	.nv.compat,"",@"SHT_CUDA_COMPAT_INFO"
	.align	4
        /*0000*/ 	.byte	0x02, 0x09, 0x00, 0x00, 0x02, 0x02, 0x01, 0x00, 0x02, 0x05, 0x05, 0x00, 0x03, 0x07, 0x01, 0x01
        /*0010*/ 	.byte	0x02, 0x03, 0x00, 0x00, 0x02, 0x06, 0x01, 0x00, 0x04, 0x0b, 0x08, 0x00, 0x09, 0x00, 0x00, 0x00
        /*0020*/ 	.byte	0x00, 0x00, 0x00, 0x00


//--------------------- .nv.info._Z22relaxation_tensor_corePtP6__halfS1_fj --------------------------
	.section	.nv.info._Z22relaxation_tensor_corePtP6__halfS1_fj,"",@"SHT_CUDA_INFO"
	.sectionflags	@""
	.align	4


	//----- nvinfo : EIATTR_CUDA_API_VERSION
	.align		4
        /*0000*/ 	.byte	0x04, 0x37
        /*0002*/ 	.short	(.L_7 - .L_6)
.L_6:
        /*0004*/ 	.word	0x00000082


	//----- nvinfo : EIATTR_KPARAM_INFO
	.align		4
.L_7:
        /*0008*/ 	.byte	0x04, 0x17
        /*000a*/ 	.short	(.L_9 - .L_8)
.L_8:
        /*000c*/ 	.word	0x00000000
        /*0010*/ 	.short	0x0004
        /*0012*/ 	.short	0x001c
        /*0014*/ 	.byte	0x00, 0xf0, 0x11, 0x00


	//----- nvinfo : EIATTR_KPARAM_INFO
	.align		4
.L_9:
        /*0018*/ 	.byte	0x04, 0x17
        /*001a*/ 	.short	(.L_11 - .L_10)
.L_10:
        /*001c*/ 	.word	0x00000000
        /*0020*/ 	.short	0x0003
        /*0022*/ 	.short	0x0018
        /*0024*/ 	.byte	0x00, 0xf0, 0x11, 0x00


	//----- nvinfo : EIATTR_KPARAM_INFO
	.align		4
.L_11:
        /*0028*/ 	.byte	0x04, 0x17
        /*002a*/ 	.short	(.L_13 - .L_12)
.L_12:
        /*002c*/ 	.word	0x00000000
        /*0030*/ 	.short	0x0002
        /*0032*/ 	.short	0x0010
        /*0034*/ 	.byte	0x00, 0xf5, 0x21, 0x00


	//----- nvinfo : EIATTR_KPARAM_INFO
	.align		4
.L_13:
        /*0038*/ 	.byte	0x04, 0x17
        /*003a*/ 	.short	(.L_15 - .L_14)
.L_14:
        /*003c*/ 	.word	0x00000000
        /*0040*/ 	.short	0x0001
        /*0042*/ 	.short	0x0008
        /*0044*/ 	.byte	0x00, 0xf5, 0x21, 0x00


	//----- nvinfo : EIATTR_KPARAM_INFO
	.align		4
.L_15:
        /*0048*/ 	.byte	0x04, 0x17
        /*004a*/ 	.short	(.L_17 - .L_16)
.L_16:
        /*004c*/ 	.word	0x00000000
        /*0050*/ 	.short	0x0000
        /*0052*/ 	.short	0x0000
        /*0054*/ 	.byte	0x00, 0xf5, 0x21, 0x00


	//----- nvinfo : EIATTR_SPARSE_MMA_MASK
	.align		4
.L_17:
        /*0058*/ 	.byte	0x03, 0x50
        /*005a*/ 	.short	0x0000


	//----- nvinfo : EIATTR_WMMA_USED
	.align		4
        /*005c*/ 	.byte	0x01, 0x2b
	.zero		2


	//----- nvinfo : EIATTR_MAXREG_COUNT
	.align		4
        /*0060*/ 	.byte	0x03, 0x1b
        /*0062*/ 	.short	0x00ff


	//----- nvinfo : EIATTR_NUM_BARRIERS
	.align		4
        /*0064*/ 	.byte	0x02, 0x4c
        /*0066*/ 	.byte	0x01
	.zero		1


	//----- nvinfo : EIATTR_MERCURY_ISA_VERSION
	.align		4
        /*0068*/ 	.byte	0x03, 0x5f
        /*006a*/ 	.short	0x0101


	//----- nvinfo : EIATTR_VRC_CTA_INIT_COUNT
	.align		4
        /*006c*/ 	.byte	0x02, 0x4a
	.zero		1
	.zero		1


	//----- nvinfo : EIATTR_EXIT_INSTR_OFFSETS
	.align		4
        /*0070*/ 	.byte	0x04, 0x1c
        /*0072*/ 	.short	(.L_19 - .L_18)


	//   ....[0]....
.L_18:
        /*0074*/ 	.word	0x00000080


	//   ....[1]....
        /*0078*/ 	.word	0x00000ec0


	//----- nvinfo : EIATTR_CRS_STACK_SIZE
	.align		4
.L_19:
        /*007c*/ 	.byte	0x04, 0x1e
        /*007e*/ 	.short	(.L_21 - .L_20)
.L_20:
        /*0080*/ 	.word	0x00000000


	//----- nvinfo : EIATTR_CBANK_PARAM_SIZE
	.align		4
.L_21:
        /*0084*/ 	.byte	0x03, 0x19
        /*0086*/ 	.short	0x0020


	//----- nvinfo : EIATTR_PARAM_CBANK
	.align		4
        /*0088*/ 	.byte	0x04, 0x0a
        /*008a*/ 	.short	(.L_23 - .L_22)
	.align		4
.L_22:
        /*008c*/ 	.word	index@(.nv.constant0._Z22relaxation_tensor_corePtP6__halfS1_fj)
        /*0090*/ 	.short	0x0380
        /*0092*/ 	.short	0x0020


	//----- nvinfo : EIATTR_SW_WAR
	.align		4
.L_23:
        /*0094*/ 	.byte	0x04, 0x36
        /*0096*/ 	.short	(.L_25 - .L_24)
.L_24:
        /*0098*/ 	.word	0x00000008
.L_25:


//--------------------- .nv.callgraph             --------------------------
	.section	.nv.callgraph,"",@"SHT_CUDA_CALLGRAPH"
	.align	4
	.sectionentsize	8
	.align		4
        /*0000*/ 	.word	0x00000000
	.align		4
        /*0004*/ 	.word	0xffffffff
	.align		4
        /*0008*/ 	.word	0x00000000
	.align		4
        /*000c*/ 	.word	0xfffffffe
	.align		4
        /*0010*/ 	.word	0x00000000
	.align		4
        /*0014*/ 	.word	0xfffffffd
	.align		4
        /*0018*/ 	.word	0x00000000
	.align		4
        /*001c*/ 	.word	0xfffffffc


//--------------------- .text._Z22relaxation_tensor_corePtP6__halfS1_fj --------------------------
	.section	.text._Z22relaxation_tensor_corePtP6__halfS1_fj,"ax",@progbits
	.align	128
        .global         _Z22relaxation_tensor_corePtP6__halfS1_fj
        .type           _Z22relaxation_tensor_corePtP6__halfS1_fj,@function
        .size           _Z22relaxation_tensor_corePtP6__halfS1_fj,(.L_x_12 - _Z22relaxation_tensor_corePtP6__halfS1_fj)
        .other          _Z22relaxation_tensor_corePtP6__halfS1_fj,@"STO_CUDA_ENTRY STV_DEFAULT"
_Z22relaxation_tensor_corePtP6__halfS1_fj:
.text._Z22relaxation_tensor_corePtP6__halfS1_fj:
[----:B------:R-:W-:Y:S01]  /*0000*/  LDC R1, c[0x0][0x37c] ;  /* 0x0000df00ff017b82 */ /* 0x000fe20000000800 */
[----:B------:R-:W0:Y:S01]  /*0010*/  S2R R0, SR_TID.X ;  /* 0x0000000000007919 */ /* 0x000e220000002100 */
[----:B------:R-:W1:Y:S06]  /*0020*/  LDCU UR15, c[0x0][0x360] ;  /* 0x00006c00ff0f77ac */ /* 0x000e6c0008000800 */
[----:B------:R-:W0:Y:S01]  /*0030*/  S2UR UR4, SR_CTAID.X ;  /* 0x00000000000479c3 */ /* 0x000e220000002500 */
[----:B------:R-:W2:Y:S07]  /*0040*/  LDCU UR5, c[0x0][0x39c] ;  /* 0x00007380ff0577ac */ /* 0x000eae0008000800 */
[----:B------:R-:W0:Y:S02]  /*0050*/  LDC R3, c[0x0][0x360] ;  /* 0x0000d800ff037b82 */ /* 0x000e240000000800 */
[----:B0-----:R-:W-:-:S05]  /*0060*/  IMAD R17, R3, UR4, R0 ;  /* 0x0000000403117c24 */ /* 0x001fca000f8e0200 */
[----:B--2---:R-:W-:-:S13]  /*0070*/  ISETP.GE.U32.AND P0, PT, R17, UR5, PT ;  /* 0x0000000511007c0c */ /* 0x004fda000bf06070 */
[----:B-1----:R-:W-:Y:S05]  /*0080*/  @P0 EXIT ;  /* 0x000000000000094d */ /* 0x002fea0003800000 */
[----:B------:R-:W0:Y:S01]  /*0090*/  I2F.U32.RP R6, UR15 ;  /* 0x0000000f00067d06 */ /* 0x000e220008209000 */
[----:B------:R-:W-:Y:S01]  /*00a0*/  VIADD R2, R0, UR15 ;  /* 0x0000000f00027c36 */ /* 0x000fe20008000000 */
[----:B------:R-:W1:Y:S01]  /*00b0*/  S2UR UR7, SR_CgaCtaId ;  /* 0x00000000000779c3 */ /* 0x000e620000008800 */
[----:B------:R-:W-:Y:S01]  /*00c0*/  ISETP.NE.U32.AND P2, PT, RZ, UR15, PT ;  /* 0x0000000fff007c0c */ /* 0x000fe2000bf45070 */
[----:B------:R-:W2:Y:S02]  /*00d0*/  LDCU UR4, c[0x0][0x370] ;  /* 0x00006e00ff0477ac */ /* 0x000ea40008000800 */
[C---:B------:R-:W-:Y:S02]  /*00e0*/  ISETP.GE.U32.AND P0, PT, R2.reuse, 0x100, PT ;  /* 0x000001000200780c */ /* 0x040fe40003f06070 */
[----:B------:R-:W-:Y:S01]  /*00f0*/  VIMNMX.U32 R7, PT, PT, R2, 0x100, !PT ;  /* 0x0000010002077848 */ /* 0x000fe20007fe0000 */
[----:B------:R-:W-:Y:S01]  /*0100*/  UMOV UR5, 0x400 ;  /* 0x0000040000057882 */ /* 0x000fe20000000000 */
[----:B------:R-:W-:Y:S01]  /*0110*/  SEL R16, RZ, 0x1, P0 ;  /* 0x00000001ff107807 */ /* 0x000fe20000000000 */
[----:B------:R-:W-:Y:S01]  /*0120*/  UIADD3 UR6, UPT, UPT, UR5, 0x200, URZ ;  /* 0x0000020005067890 */ /* 0x000fe2000fffe0ff */
[----:B------:R-:W3:Y:S02]  /*0130*/  LDCU.64 UR16, c[0x0][0x358] ;  /* 0x00006b00ff1077ac */ /* 0x000ee40008000a00 */
[----:B------:R-:W-:Y:S01]  /*0140*/  IADD3 R7, PT, PT, R7, -R2, -R16 ;  /* 0x8000000207077210 */ /* 0x000fe20007ffe810 */
[----:B0-----:R-:W0:Y:S01]  /*0150*/  MUFU.RCP R6, R6 ;  /* 0x0000000600067308 */ /* 0x001e220000001000 */
[----:B--2---:R-:W-:-:S02]  /*0160*/  UIMAD UR4, UR15, UR4, URZ ;  /* 0x000000040f0472a4 */ /* 0x004fc4000f8e02ff */
[----:B-1----:R-:W-:Y:S02]  /*0170*/  ULEA UR8, UR7, UR5, 0x18 ;  /* 0x0000000507087291 */ /* 0x002fe4000f8ec0ff */
[----:B------:R-:W-:Y:S02]  /*0180*/  UIADD3 UR5, UPT, UPT, UR5, 0x400, URZ ;  /* 0x0000040005057890 */ /* 0x000fe4000fffe0ff */
[----:B------:R-:W-:Y:S01]  /*0190*/  ULEA UR6, UR7, UR6, 0x18 ;  /* 0x0000000607067291 */ /* 0x000fe2000f8ec0ff */
[----:B0-----:R-:W-:Y:S01]  /*01a0*/  VIADD R4, R6, 0xffffffe ;  /* 0x0ffffffe06047836 */ /* 0x001fe20000000000 */
[----:B------:R-:W-:Y:S01]  /*01b0*/  ULEA UR5, UR7, UR5, 0x18 ;  /* 0x0000000507057291 */ /* 0x000fe2000f8ec0ff */
[C---:B------:R-:W-:Y:S01]  /*01c0*/  LEA R18, R0.reuse, UR8, 0x1 ;  /* 0x0000000800127c11 */ /* 0x040fe2000f8e08ff */
[----:B------:R-:W-:Y:S01]  /*01d0*/  ULEA UR12, UR15, UR8, 0x1 ;  /* 0x000000080f0c7291 */ /* 0x000fe2000f8e08ff */
[----:B------:R0:W1:Y:S01]  /*01e0*/  F2I.FTZ.U32.TRUNC.NTZ R5, R4 ;  /* 0x0000000400057305 */ /* 0x000062000021f000 */
[C---:B------:R-:W-:Y:S01]  /*01f0*/  LEA R20, R0.reuse, UR6, 0x1 ;  /* 0x0000000600147c11 */ /* 0x040fe2000f8e08ff */
[----:B------:R-:W-:Y:S01]  /*0200*/  ULEA UR13, UR15, UR8, 0x2 ;  /* 0x000000080f0d7291 */ /* 0x000fe2000f8e10ff */
[----:B------:R-:W-:Y:S01]  /*0210*/  LEA R22, R0, UR5, 0x2 ;  /* 0x0000000500167c11 */ /* 0x000fe2000f8e10ff */
[----:B------:R-:W-:-:S02]  /*0220*/  UIMAD UR14, UR15, 0x6, UR8 ;  /* 0x000000060f0e78a4 */ /* 0x000fc4000f8e0208 */
[----:B------:R-:W-:Y:S02]  /*0230*/  ULEA UR9, UR15, UR6, 0x1 ;  /* 0x000000060f097291 */ /* 0x000fe4000f8e08ff */
[----:B------:R-:W-:Y:S01]  /*0240*/  ULEA UR10, UR15, UR6, 0x2 ;  /* 0x000000060f0a7291 */ /* 0x000fe2000f8e10ff */
[----:B0-----:R-:W-:Y:S01]  /*0250*/  MOV R4, RZ ;  /* 0x000000ff00047202 */ /* 0x001fe20000000f00 */
[----:B------:R-:W-:Y:S01]  /*0260*/  UIMAD UR11, UR15, 0x6, UR6 ;  /* 0x000000060f0b78a4 */ /* 0x000fe2000f8e0206 */
[----:B-1----:R-:W-:-:S04]  /*0270*/  IMAD.MOV R9, RZ, RZ, -R5 ;  /* 0x000000ffff097224 */ /* 0x002fc800078e0a05 */
[----:B------:R-:W-:-:S04]  /*0280*/  IMAD R9, R9, UR15, RZ ;  /* 0x0000000f09097c24 */ /* 0x000fc8000f8e02ff */
[----:B------:R-:W-:-:S06]  /*0290*/  IMAD.HI.U32 R6, R5, R9, R4 ;  /* 0x0000000905067227 */ /* 0x000fcc00078e0004 */
[----:B------:R-:W-:-:S04]  /*02a0*/  IMAD.HI.U32 R5, R6, R7, RZ ;  /* 0x0000000706057227 */ /* 0x000fc800078e00ff */
[----:B------:R-:W-:-:S04]  /*02b0*/  IMAD.MOV R4, RZ, RZ, -R5 ;  /* 0x000000ffff047224 */ /* 0x000fc800078e0a05 */
[----:B------:R-:W-:-:S05]  /*02c0*/  IMAD R7, R4, UR15, R7 ;  /* 0x0000000f04077c24 */ /* 0x000fca000f8e0207 */
[----:B------:R-:W-:-:S13]  /*02d0*/  ISETP.GE.U32.AND P0, PT, R7, UR15, PT ;  /* 0x0000000f07007c0c */ /* 0x000fda000bf06070 */
[----:B------:R-:W-:Y:S02]  /*02e0*/  @P0 VIADD R7, R7, -UR15 ;  /* 0x8000000f07070c36 */ /* 0x000fe40008000000 */
[----:B------:R-:W-:-:S03]  /*02f0*/  @P0 VIADD R5, R5, 0x1 ;  /* 0x0000000105050836 */ /* 0x000fc60000000000 */
[----:B------:R-:W-:-:S13]  /*0300*/  ISETP.GE.U32.AND P1, PT, R7, UR15, PT ;  /* 0x0000000f07007c0c */ /* 0x000fda000bf26070 */
[----:B------:R-:W-:Y:S02]  /*0310*/  @P1 IADD3 R5, PT, PT, R5, 0x1, RZ ;  /* 0x0000000105051810 */ /* 0x000fe40007ffe0ff */
[----:B------:R-:W-:-:S05]  /*0320*/  @!P2 LOP3.LUT R5, RZ, UR15, RZ, 0x33, !PT ;  /* 0x0000000fff05ac12 */ /* 0x000fca000f8e33ff */
[----:B------:R-:W-:-:S04]  /*0330*/  IMAD.IADD R16, R16, 0x1, R5 ;  /* 0x0000000110107824 */ /* 0x000fc800078e0205 */
[----:B------:R-:W-:-:S05]  /*0340*/  VIADD R19, R16, 0x1 ;  /* 0x0000000110137836 */ /* 0x000fca0000000000 */
[----:B---3--:R-:W-:-:S07]  /*0350*/  LOP3.LUT R19, R19, 0x3, RZ, 0xc0, !PT ;  /* 0x0000000313137812 */ /* 0x008fce00078ec0ff */
.L_x_10:
[----:B0-----:R-:W0:Y:S02]  /*0360*/  LDC.64 R4, c[0x0][0x380] ;  /* 0x0000e000ff047b82 */ /* 0x001e240000000a00 */
[----:B0-----:R-:W-:-:S06]  /*0370*/  IMAD.WIDE.U32 R4, R17, 0x2, R4 ;  /* 0x0000000211047825 */ /* 0x001fcc00078e0004 */
[----:B--2---:R-:W2:Y:S01]  /*0380*/  LDG.E.U16 R4, desc[UR16][R4.64] ;  /* 0x0000001004047981 */ /* 0x004ea2000c1e1500 */
[----:B------:R-:W-:Y:S01]  /*0390*/  BSSY.RECONVERGENT B0, `(.L_x_0) ;  /* 0x00000ae000007945 */ /* 0x000fe20003800200 */
[----:B--2---:R-:W-:-:S13]  /*03a0*/  ISETP.NE.AND P0, PT, R4, RZ, PT ;  /* 0x000000ff0400720c */ /* 0x004fda0003f05270 */
[----:B-1-3--:R-:W-:Y:S05]  /*03b0*/  @P0 BRA `(.L_x_1) ;  /* 0x0000000800ac0947 */ /* 0x00afea0003800000 */
[----:B------:R-:W-:Y:S01]  /*03c0*/  ISETP.GT.U32.AND P0, PT, R0, 0xff, PT ;  /* 0x000000ff0000780c */ /* 0x000fe20003f04070 */
[----:B------:R-:W-:-:S12]  /*03d0*/  BSSY.RECONVERGENT B1, `(.L_x_2) ;  /* 0x0000049000017945 */ /* 0x000fd80003800200 */
[----:B------:R-:W-:Y:S05]  /*03e0*/  @P0 BRA `(.L_x_3) ;  /* 0x00000004001c0947 */ /* 0x000fea0003800000 */
[----:B------:R-:W-:Y:S01]  /*03f0*/  ISETP.NE.AND P1, PT, R19, RZ, PT ;  /* 0x000000ff1300720c */ /* 0x000fe20003f25270 */
[----:B------:R-:W-:Y:S01]  /*0400*/  BSSY.RECONVERGENT B2, `(.L_x_4) ;  /* 0x000001e000027945 */ /* 0x000fe20003800200 */
[----:B------:R-:W-:-:S11]  /*0410*/  IMAD.MOV.U32 R14, RZ, RZ, R0 ;  /* 0x000000ffff0e7224 */ /* 0x000fd600078e0000 */
[----:B------:R-:W-:Y:S05]  /*0420*/  @!P1 BRA `(.L_x_5) ;  /* 0x00000000006c9947 */ /* 0x000fea0003800000 */
[----:B------:R-:W0:Y:S01]  /*0430*/  LDC.64 R4, c[0x0][0x390] ;  /* 0x0000e400ff047b82 */ /* 0x000e220000000a00 */
[----:B------:R-:W-:-:S04]  /*0440*/  IMAD R9, R17, 0x9, R0 ;  /* 0x0000000911097824 */ /* 0x000fc800078e0200 */
[----:B0-----:R-:W-:-:S06]  /*0450*/  IMAD.WIDE.U32 R6, R9, 0x2, R4 ;  /* 0x0000000209067825 */ /* 0x001fcc00078e0004 */
[----:B------:R-:W2:Y:S01]  /*0460*/  LDG.E.U16 R7, desc[UR16][R6.64] ;  /* 0x0000001006077981 */ /* 0x000ea2000c1e1500 */
[----:B------:R-:W-:Y:S02]  /*0470*/  ISETP.NE.AND P1, PT, R19, 0x1, PT ;  /* 0x000000011300780c */ /* 0x000fe40003f25270 */
[----:B------:R-:W-:Y:S01]  /*0480*/  MOV R14, R2 ;  /* 0x00000002000e7202 */ /* 0x000fe20000000f00 */
[----:B--2---:R0:W-:Y:S04]  /*0490*/  STS.U16 [R18], R7 ;  /* 0x0000000712007388 */ /* 0x0041e80000000400 */
[----:B------:R0:W-:Y:S06]  /*04a0*/  STS.U16 [R20], R7 ;  /* 0x0000000714007388 */ /* 0x0001ec0000000400 */
[----:B------:R-:W-:Y:S05]  /*04b0*/  @!P1 BRA `(.L_x_5) ;  /* 0x0000000000489947 */ /* 0x000fea0003800000 */
[----:B------:R-:W-:-:S04]  /*04c0*/  VIADD R9, R9, UR15 ;  /* 0x0000000f09097c36 */ /* 0x000fc80008000000 */
[----:B0-----:R-:W-:-:S06]  /*04d0*/  IMAD.WIDE.U32 R6, R9, 0x2, R4 ;  /* 0x0000000209067825 */ /* 0x001fcc00078e0004 */
[----:B------:R-:W2:Y:S01]  /*04e0*/  LDG.E.U16 R6, desc[UR16][R6.64] ;  /* 0x0000001006067981 */ /* 0x000ea2000c1e1500 */
[----:B------:R-:W-:Y:S01]  /*04f0*/  IMAD R10, R3, 0x2, R18 ;  /* 0x00000002030a7824 */ /* 0x000fe200078e0212 */
[----:B------:R-:W-:Y:S01]  /*0500*/  ISETP.NE.AND P1, PT, R19, 0x2, PT ;  /* 0x000000021300780c */ /* 0x000fe20003f25270 */
[----:B------:R-:W-:Y:S01]  /*0510*/  IMAD R8, R3, 0x2, R20 ;  /* 0x0000000203087824 */ /* 0x000fe200078e0214 */
[----:B------:R-:W-:Y:S02]  /*0520*/  IADD3 R14, PT, PT, R2, UR15, RZ ;  /* 0x0000000f020e7c10 */ /* 0x000fe4000fffe0ff */
[----:B--2---:R1:W-:Y:S04]  /*0530*/  STS.U16 [R10], R6 ;  /* 0x000000060a007388 */ /* 0x0043e80000000400 */
[----:B------:R1:W-:Y:S05]  /*0540*/  STS.U16 [R8], R6 ;  /* 0x0000000608007388 */ /* 0x0003ea0000000400 */
[----:B------:R-:W-:Y:S05]  /*0550*/  @!P1 BRA `(.L_x_5) ;  /* 0x0000000000209947 */ /* 0x000fea0003800000 */
[----:B------:R-:W-:-:S04]  /*0560*/  VIADD R7, R9, UR15 ;  /* 0x0000000f09077c36 */ /* 0x000fc80008000000 */
[----:B------:R-:W-:-:S06]  /*0570*/  IMAD.WIDE.U32 R4, R7, 0x2, R4 ;  /* 0x0000000207047825 */ /* 0x000fcc00078e0004 */
[----:B------:R-:W2:Y:S01]  /*0580*/  LDG.E.U16 R4, desc[UR16][R4.64] ;  /* 0x0000001004047981 */ /* 0x000ea2000c1e1500 */
[C---:B------:R-:W-:Y:S01]  /*0590*/  IMAD R9, R3.reuse, 0x2, R10 ;  /* 0x0000000203097824 */ /* 0x040fe200078e020a */
[----:B------:R-:W-:Y:S01]  /*05a0*/  LEA R7, R3, R8, 0x1 ;  /* 0x0000000803077211 */ /* 0x000fe200078e08ff */
[----:B------:R-:W-:-:S03]  /*05b0*/  VIADD R14, R14, UR15 ;  /* 0x0000000f0e0e7c36 */ /* 0x000fc60008000000 */
[----:B--2---:R2:W-:Y:S04]  /*05c0*/  STS.U16 [R9], R4 ;  /* 0x0000000409007388 */ /* 0x0045e80000000400 */
[----:B------:R2:W-:Y:S02]  /*05d0*/  STS.U16 [R7], R4 ;  /* 0x0000000407007388 */ /* 0x0005e40000000400 */
.L_x_5:
[----:B------:R-:W-:Y:S05]  /*05e0*/  BSYNC.RECONVERGENT B2 ;  /* 0x0000000000027941 */ /* 0x000fea0003800200 */
.L_x_4:
[----:B------:R-:W-:-:S13]  /*05f0*/  ISETP.GE.U32.AND P1, PT, R16, 0x3, PT ;  /* 0x000000031000780c */ /* 0x000fda0003f26070 */
[----:B------:R-:W-:Y:S05]  /*0600*/  @!P1 BRA `(.L_x_3) ;  /* 0x0000000000949947 */ /* 0x000fea0003800000 */
[----:B-1----:R-:W1:Y:S01]  /*0610*/  S2R R6, SR_CgaCtaId ;  /* 0x0000000000067919 */ /* 0x002e620000008800 */
[----:B--2---:R-:W2:Y:S01]  /*0620*/  LDC.64 R4, c[0x0][0x390] ;  /* 0x0000e400ff047b82 */ /* 0x004ea20000000a00 */
[----:B------:R-:W-:Y:S01]  /*0630*/  MOV R21, 0x400 ;  /* 0x0000040000157802 */ /* 0x000fe20000000f00 */
[----:B------:R-:W-:Y:S01]  /*0640*/  IMAD R24, R17, 0x9, R14 ;  /* 0x0000000911187824 */ /* 0x000fe200078e020e */
[----:B------:R-:W-:-:S03]  /*0650*/  SHF.L.U32 R26, R14, 0x1, RZ ;  /* 0x000000010e1a7819 */ /* 0x000fc600000006ff */
[----:B------:R-:W-:Y:S02]  /*0660*/  VIADD R23, R21, 0x200 ;  /* 0x0000020015177836 */ /* 0x000fe40000000000 */
[----:B------:R-:W-:Y:S02]  /*0670*/  VIADD R15, R24, UR15 ;  /* 0x0000000f180f7c36 */ /* 0x000fe40008000000 */
[C-C-:B------:R-:W-:Y:S02]  /*0680*/  IMAD R25, R3.reuse, 0x2, R24.reuse ;  /* 0x0000000203197824 */ /* 0x140fe400078e0218 */
[----:B------:R-:W-:Y:S01]  /*0690*/  IMAD R27, R3, 0x3, R24 ;  /* 0x00000003031b7824 */ /* 0x000fe200078e0218 */
[C---:B-1----:R-:W-:Y:S02]  /*06a0*/  LEA R21, R6.reuse, R21, 0x18 ;  /* 0x0000001506157211 */ /* 0x042fe400078ec0ff */
[----:B------:R-:W-:-:S07]  /*06b0*/  LEA R23, R6, R23, 0x18 ;  /* 0x0000001706177211 */ /* 0x000fce00078ec0ff */
.L_x_6:
[----:B--2---:R-:W-:-:S04]  /*06c0*/  IMAD.WIDE.U32 R10, R24, 0x2, R4 ;  /* 0x00000002180a7825 */ /* 0x004fc800078e0004 */
[--C-:B0-----:R-:W-:Y:S02]  /*06d0*/  IMAD.WIDE.U32 R6, R15, 0x2, R4.reuse ;  /* 0x000000020f067825 */ /* 0x101fe400078e0004 */
[----:B------:R-:W2:Y:S02]  /*06e0*/  LDG.E.U16 R10, desc[UR16][R10.64] ;  /* 0x000000100a0a7981 */ /* 0x000ea4000c1e1500 */
[--C-:B------:R-:W-:Y:S02]  /*06f0*/  IMAD.WIDE.U32 R8, R25, 0x2, R4.reuse ;  /* 0x0000000219087825 */ /* 0x100fe400078e0004 */
[----:B------:R-:W3:Y:S02]  /*0700*/  LDG.E.U16 R7, desc[UR16][R6.64] ;  /* 0x0000001006077981 */ /* 0x000ee4000c1e1500 */
[----:B------:R-:W-:Y:S02]  /*0710*/  IMAD.WIDE.U32 R12, R27, 0x2, R4 ;  /* 0x000000021b0c7825 */ /* 0x000fe400078e0004 */
[----:B------:R-:W4:Y:S04]  /*0720*/  LDG.E.U16 R9, desc[UR16][R8.64] ;  /* 0x0000001008097981 */ /* 0x000f28000c1e1500 */
[----:B------:R-:W5:Y:S01]  /*0730*/  LDG.E.U16 R13, desc[UR16][R12.64] ;  /* 0x000000100c0d7981 */ /* 0x000f62000c1e1500 */
[----:B------:R-:W-:Y:S01]  /*0740*/  IMAD R14, R3, 0x4, R14 ;  /* 0x00000004030e7824 */ /* 0x000fe200078e020e */
[----:B------:R-:W-:Y:S01]  /*0750*/  IADD3 R29, PT, PT, R21, R26, RZ ;  /* 0x0000001a151d7210 */ /* 0x000fe20007ffe0ff */
[--C-:B------:R-:W-:Y:S01]  /*0760*/  IMAD.IADD R28, R23, 0x1, R26.reuse ;  /* 0x00000001171c7824 */ /* 0x100fe200078e021a */
[C---:B------:R-:W-:Y:S01]  /*0770*/  LEA R24, R3.reuse, R24, 0x2 ;  /* 0x0000001803187211 */ /* 0x040fe200078e10ff */
[C---:B------:R-:W-:Y:S01]  /*0780*/  IMAD R15, R3.reuse, 0x4, R15 ;  /* 0x00000004030f7824 */ /* 0x040fe200078e020f */
[----:B------:R-:W-:Y:S01]  /*0790*/  ISETP.GE.U32.AND P1, PT, R14, 0x100, PT ;  /* 0x000001000e00780c */ /* 0x000fe20003f26070 */
[C---:B------:R-:W-:Y:S01]  /*07a0*/  IMAD R25, R3.reuse, 0x4, R25 ;  /* 0x0000000403197824 */ /* 0x040fe200078e0219 */
[C---:B------:R-:W-:Y:S01]  /*07b0*/  LEA R27, R3.reuse, R27, 0x2 ;  /* 0x0000001b031b7211 */ /* 0x040fe200078e10ff */
[----:B--2---:R-:W-:Y:S04]  /*07c0*/  STS.U16 [R29], R10 ;  /* 0x0000000a1d007388 */ /* 0x004fe80000000400 */
[----:B------:R-:W-:Y:S04]  /*07d0*/  STS.U16 [R28], R10 ;  /* 0x0000000a1c007388 */ /* 0x000fe80000000400 */
[----:B---3--:R-:W-:Y:S04]  /*07e0*/  STS.U16 [R26+UR12], R7 ;  /* 0x000000071a007988 */ /* 0x008fe8000800040c */
[----:B------:R-:W-:Y:S04]  /*07f0*/  STS.U16 [R26+UR9], R7 ;  /* 0x000000071a007988 */ /* 0x000fe80008000409 */
[----:B----4-:R-:W-:Y:S04]  /*0800*/  STS.U16 [R26+UR13], R9 ;  /* 0x000000091a007988 */ /* 0x010fe8000800040d */
[----:B------:R-:W-:Y:S04]  /*0810*/  STS.U16 [R26+UR10], R9 ;  /* 0x000000091a007988 */ /* 0x000fe8000800040a */
[----:B-----5:R-:W-:Y:S04]  /*0820*/  STS.U16 [R26+UR14], R13 ;  /* 0x0000000d1a007988 */ /* 0x020fe8000800040e */
[----:B------:R0:W-:Y:S02]  /*0830*/  STS.U16 [R26+UR11], R13 ;  /* 0x0000000d1a007988 */ /* 0x0001e4000800040b */
[----:B0-----:R-:W-:Y:S01]  /*0840*/  IMAD R26, R3, 0x8, R26 ;  /* 0x00000008031a7824 */ /* 0x001fe200078e021a */
[----:B------:R-:W-:Y:S06]  /*0850*/  @!P1 BRA `(.L_x_6) ;  /* 0xfffffffc00989947 */ /* 0x000fec000383ffff */
.L_x_3:
[----:B------:R-:W-:Y:S05]  /*0860*/  BSYNC.RECONVERGENT B1 ;  /* 0x0000000000017941 */ /* 0x000fea0003800200 */
.L_x_2:
[----:B------:R-:W-:Y:S05]  /*0870*/  WARPSYNC.ALL ;  /* 0x0000000000007948 */ /* 0x000fea0003800000 */
[----:B------:R-:W2:Y:S01]  /*0880*/  S2R R21, SR_LANEID ;  /* 0x0000000000157919 */ /* 0x000ea20000000000 */
[----:B------:R-:W3:Y:S01]  /*0890*/  S2UR UR6, SR_CgaCtaId ;  /* 0x00000000000679c3 */ /* 0x000ee20000008800 */
[----:B------:R-:W-:Y:S01]  /*08a0*/  UMOV UR8, 0x400 ;  /* 0x0000040000087882 */ /* 0x000fe20000000000 */
[----:B------:R-:W-:-:S06]  /*08b0*/  UMOV UR5, 0x400 ;  /* 0x0000040000057882 */ /* 0x000fcc0000000000 */
[----:B------:R-:W-:Y:S01]  /*08c0*/  BAR.SYNC.DEFER_BLOCKING 0x0 ;  /* 0x0000000000007b1d */ /* 0x000fe20000010000 */
[----:B------:R-:W-:-:S04]  /*08d0*/  UIADD3 UR7, UPT, UPT, UR8, 0x200, URZ ;  /* 0x0000020008077890 */ /* 0x000fc8000fffe0ff */
[----:B---3--:R-:W-:Y:S02]  /*08e0*/  ULEA UR7, UR6, UR7, 0x18 ;  /* 0x0000000706077291 */ /* 0x008fe4000f8ec0ff */
[----:B------:R-:W-:Y:S01]  /*08f0*/  ULEA UR5, UR6, UR5, 0x18 ;  /* 0x0000000506057291 */ /* 0x000fe2000f8ec0ff */
[----:B--2---:R-:W-:Y:S02]  /*0900*/  SHF.R.U32.HI R4, RZ, 0x3, R21 ;  /* 0x00000003ff047819 */ /* 0x004fe40000011615 */
[----:B------:R-:W-:-:S03]  /*0910*/  LOP3.LUT R5, R21, 0x7, RZ, 0xc0, !PT ;  /* 0x0000000715057812 */ /* 0x000fc600078ec0ff */
[----:B-1----:R-:W-:Y:S01]  /*0920*/  IMAD.SHL.U32 R6, R4, 0x8, RZ ;  /* 0x0000000804067824 */ /* 0x002fe200078e00ff */
[----:B------:R-:W-:-:S04]  /*0930*/  SHF.R.U32.HI R4, RZ, 0x4, R21 ;  /* 0x00000004ff047819 */ /* 0x000fc80000011615 */
[----:B------:R-:W-:Y:S02]  /*0940*/  LOP3.LUT R5, R6, 0x8, R5, 0xe2, !PT ;  /* 0x0000000806057812 */ /* 0x000fe400078ee205 */
[----:B------:R-:W-:-:S05]  /*0950*/  SHF.L.U32 R4, R4, 0x3, RZ ;  /* 0x0000000304047819 */ /* 0x000fca00000006ff */
[----:B------:R-:W-:-:S05]  /*0960*/  IMAD R4, R5, 0x10, R4 ;  /* 0x0000001005047824 */ /* 0x000fca00078e0204 */
[C---:B------:R-:W-:Y:S02]  /*0970*/  LEA R13, R4.reuse, UR7, 0x1 ;  /* 0x00000007040d7c11 */ /* 0x040fe4000f8e08ff */
[----:B------:R-:W-:Y:S01]  /*0980*/  LEA R23, R4, UR5, 0x1 ;  /* 0x0000000504177c11 */ /* 0x000fe2000f8e08ff */
[----:B------:R-:W-:-:S03]  /*0990*/  UIADD3 UR5, UPT, UPT, UR8, 0x400, URZ ;  /* 0x0000040008057890 */ /* 0x000fc6000fffe0ff */
[----:B------:R-:W-:Y:S01]  /*09a0*/  LDSM.16.MT88.4 R12, [R13] ;  /* 0x000000000d0c783b */ /* 0x000fe20000004200 */
[----:B------:R-:W-:-:S03]  /*09b0*/  ULEA UR5, UR6, UR5, 0x18 ;  /* 0x0000000506057291 */ /* 0x000fc6000f8ec0ff */
[----:B------:R-:W0:Y:S02]  /*09c0*/  LDSM.16.M88.4 R8, [R23] ;  /* 0x000000001708783b */ /* 0x000e240000000200 */
[----:B0-----:R-:W-:Y:S01]  /*09d0*/  HMMA.16816.F32 R4, R8, R12, RZ ;  /* 0x0000000c0804723c */ /* 0x001fe200000018ff */
[----:B------:R-:W-:Y:S02]  /*09e0*/  SHF.R.U32.HI R12, RZ, 0x2, R21 ;  /* 0x00000002ff0c7819 */ /* 0x000fe40000011615 */
[----:B------:R-:W-:-:S05]  /*09f0*/  LOP3.LUT R21, R21, 0x3, RZ, 0xc0, !PT ;  /* 0x0000000315157812 */ /* 0x000fca00078ec0ff */
[----:B------:R-:W-:Y:S01]  /*0a00*/  HMMA.16816.F32 R8, R8, R14, RZ ;  /* 0x0000000e0808723c */ /* 0x000fe200000018ff */
[----:B------:R-:W-:-:S05]  /*0a10*/  IMAD R12, R12, 0x8, R21 ;  /* 0x000000080c0c7824 */ /* 0x000fca00078e0215 */
[----:B------:R-:W-:-:S05]  /*0a20*/  LEA R12, R12, UR5, 0x3 ;  /* 0x000000050c0c7c11 */ /* 0x000fca000f8e18ff */
[----:B------:R0:W-:Y:S04]  /*0a30*/  STS.64 [R12], R4 ;  /* 0x000000040c007388 */ /* 0x0001e80000000a00 */
[----:B------:R0:W-:Y:S04]  /*0a40*/  STS.64 [R12+0x200], R6 ;  /* 0x000200060c007388 */ /* 0x0001e80000000a00 */
[----:B------:R0:W-:Y:S04]  /*0a50*/  STS.64 [R12+0x20], R8 ;  /* 0x000020080c007388 */ /* 0x0001e80000000a00 */
[----:B------:R0:W-:Y:S01]  /*0a60*/  STS.64 [R12+0x220], R10 ;  /* 0x0002200a0c007388 */ /* 0x0001e20000000a00 */
[----:B------:R-:W-:Y:S06]  /*0a70*/  BAR.SYNC.DEFER_BLOCKING 0x0 ;  /* 0x0000000000007b1d */ /* 0x000fec0000010000 */
[----:B------:R-:W-:Y:S05]  /*0a80*/  @P0 BRA `(.L_x_1) ;  /* 0x0000000000f80947 */ /* 0x000fea0003800000 */
[----:B0-----:R-:W0:Y:S01]  /*0a90*/  LDC.64 R4, c[0x0][0x388] ;  /* 0x0000e200ff047b82 */ /* 0x001e220000000a00 */
[----:B------:R-:W-:Y:S01]  /*0aa0*/  ISETP.NE.AND P1, PT, R19, RZ, PT ;  /* 0x000000ff1300720c */ /* 0x000fe20003f25270 */
[----:B------:R-:W-:Y:S01]  /*0ab0*/  BSSY.RECONVERGENT B1, `(.L_x_7) ;  /* 0x000001e000017945 */ /* 0x000fe20003800200 */
[----:B------:R-:W-:Y:S02]  /*0ac0*/  ISETP.GE.U32.AND P0, PT, R16, 0x3, PT ;  /* 0x000000031000780c */ /* 0x000fe40003f06070 */
[----:B------:R-:W-:-:S09]  /*0ad0*/  MOV R14, R0 ;  /* 0x00000000000e7202 */ /* 0x000fd20000000f00 */
[----:B------:R-:W-:Y:S05]  /*0ae0*/  @!P1 BRA `(.L_x_8) ;  /* 0x0000000000689947 */ /* 0x000fea0003800000 */
[----:B------:R-:W1:Y:S01]  /*0af0*/  LDS R8, [R22] ;  /* 0x0000000016087984 */ /* 0x000e620000000800 */
[----:B------:R-:W2:Y:S01]  /*0b00*/  LDC.64 R6, c[0x0][0x388] ;  /* 0x0000e200ff067b82 */ /* 0x000ea20000000a00 */
[----:B------:R-:W-:Y:S01]  /*0b10*/  IMAD R13, R17, 0x9, R0 ;  /* 0x00000009110d7824 */ /* 0x000fe200078e0200 */
[----:B------:R-:W-:Y:S01]  /*0b20*/  ISETP.NE.AND P1, PT, R19, 0x1, PT ;  /* 0x000000011300780c */ /* 0x000fe20003f25270 */
[----:B------:R-:W-:Y:S01]  /*0b30*/  IMAD.MOV.U32 R14, RZ, RZ, R2 ;  /* 0x000000ffff0e7224 */ /* 0x000fe200078e0002 */
[----:B-1----:R-:W-:Y:S01]  /*0b40*/  F2FP.F16.F32.PACK_AB R10, RZ, R8 ;  /* 0x00000008ff0a723e */ /* 0x002fe200000000ff */
[----:B--2---:R-:W-:-:S05]  /*0b50*/  IMAD.WIDE.U32 R8, R13, 0x2, R6 ;  /* 0x000000020d087825 */ /* 0x004fca00078e0006 */
[----:B------:R1:W-:Y:S05]  /*0b60*/  STG.E.U16 desc[UR16][R8.64], R10 ;  /* 0x0000000a08007986 */ /* 0x0003ea000c101510 */
[----:B------:R-:W-:Y:S05]  /*0b70*/  @!P1 BRA `(.L_x_8) ;  /* 0x0000000000449947 */ /* 0x000fea0003800000 */
[----:B------:R-:W-:Y:S01]  /*0b80*/  ISETP.NE.AND P1, PT, R19, 0x2, PT ;  /* 0x000000021300780c */ /* 0x000fe20003f25270 */
[----:B------:R-:W-:Y:S02]  /*0b90*/  IMAD R14, R3, 0x4, R22 ;  /* 0x00000004030e7824 */ /* 0x000fe400078e0216 */
[----:B-1----:R-:W-:-:S03]  /*0ba0*/  VIADD R9, R13, UR15 ;  /* 0x0000000f0d097c36 */ /* 0x002fc60008000000 */
[----:B------:R1:W2:Y:S07]  /*0bb0*/  LDS R8, [R14] ;  /* 0x000000000e087984 */ /* 0x0002ae0000000800 */
[----:B------:R-:W-:Y:S01]  /*0bc0*/  @P1 LEA R11, R3, R14, 0x2 ;  /* 0x0000000e030b1211 */ /* 0x000fe200078e10ff */
[----:B------:R-:W-:Y:S01]  /*0bd0*/  @P1 VIADD R13, R9, UR15 ;  /* 0x0000000f090d1c36 */ /* 0x000fe20008000000 */
[----:B-1----:R-:W-:-:S04]  /*0be0*/  IADD3 R14, PT, PT, R2, UR15, RZ ;  /* 0x0000000f020e7c10 */ /* 0x002fc8000fffe0ff */
[----:B------:R-:W1:Y:S01]  /*0bf0*/  @P1 LDS R11, [R11] ;  /* 0x000000000b0b1984 */ /* 0x000e620000000800 */
[----:B--2---:R-:W-:Y:S01]  /*0c00*/  F2FP.F16.F32.PACK_AB R10, RZ, R8 ;  /* 0x00000008ff0a723e */ /* 0x004fe200000000ff */
[----:B------:R-:W-:-:S04]  /*0c10*/  IMAD.WIDE.U32 R8, R9, 0x2, R6 ;  /* 0x0000000209087825 */ /* 0x000fc800078e0006 */
[----:B------:R-:W-:Y:S01]  /*0c20*/  @P1 IMAD.WIDE.U32 R6, R13, 0x2, R6 ;  /* 0x000000020d061825 */ /* 0x000fe200078e0006 */
[----:B------:R-:W-:-:S03]  /*0c30*/  PRMT R13, R10, 0x7610, R13 ;  /* 0x000076100a0d7816 */ /* 0x000fc6000000000d */
[----:B------:R-:W-:Y:S02]  /*0c40*/  VIADD R10, R14, UR15 ;  /* 0x0000000f0e0a7c36 */ /* 0x000fe40008000000 */
[----:B------:R2:W-:Y:S01]  /*0c50*/  STG.E.U16 desc[UR16][R8.64], R13 ;  /* 0x0000000d08007986 */ /* 0x0005e2000c101510 */
[----:B-1----:R-:W-:Y:S01]  /*0c60*/  @P1 F2FP.F16.F32.PACK_AB R12, RZ, R11 ;  /* 0x0000000bff0c123e */ /* 0x002fe200000000ff */
[----:B------:R-:W-:-:S04]  /*0c70*/  @P1 IMAD.MOV.U32 R14, RZ, RZ, R10 ;  /* 0x000000ffff0e1224 */ /* 0x000fc800078e000a */
[----:B------:R2:W-:Y:S03]  /*0c80*/  @P1 STG.E.U16 desc[UR16][R6.64], R12 ;  /* 0x0000000c06001986 */ /* 0x0005e6000c101510 */
.L_x_8:
[----:B------:R-:W-:Y:S05]  /*0c90*/  BSYNC.RECONVERGENT B1 ;  /* 0x0000000000017941 */ /* 0x000fea0003800200 */
.L_x_7:
[----:B------:R-:W-:Y:S05]  /*0ca0*/  @!P0 BRA `(.L_x_1) ;  /* 0x0000000000708947 */ /* 0x000fea0003800000 */
.L_x_9:
[----:B--23--:R-:W-:Y:S01]  /*0cb0*/  LEA R6, R14, UR5, 0x2 ;  /* 0x000000050e067c11 */ /* 0x00cfe2000f8e10ff */
[----:B------:R-:W-:Y:S01]  /*0cc0*/  IMAD R7, R17, 0x9, R14 ;  /* 0x0000000911077824 */ /* 0x000fe200078e020e */
[C---:B------:R-:W-:Y:S02]  /*0cd0*/  LEA R14, R3.reuse, R14, 0x2 ;  /* 0x0000000e030e7211 */ /* 0x040fe400078e10ff */
[----:B-1----:R-:W-:Y:S02]  /*0ce0*/  LEA R8, R3, R6, 0x2 ;  /* 0x0000000603087211 */ /* 0x002fe400078e10ff */
[----:B------:R-:W1:Y:S01]  /*0cf0*/  LDS R6, [R6] ;  /* 0x0000000006067984 */ /* 0x000e620000000800 */
[----:B------:R-:W-:Y:S02]  /*0d00*/  IADD3 R9, PT, PT, R7, UR15, RZ ;  /* 0x0000000f07097c10 */ /* 0x000fe4000fffe0ff */
[----:B------:R-:W-:Y:S01]  /*0d10*/  IMAD R10, R3, 0x4, R8 ;  /* 0x00000004030a7824 */ /* 0x000fe200078e0208 */
[----:B------:R0:W2:Y:S01]  /*0d20*/  LDS R15, [R8] ;  /* 0x00000000080f7984 */ /* 0x0000a20000000800 */
[----:B------:R-:W-:Y:S01]  /*0d30*/  ISETP.GE.U32.AND P0, PT, R14, 0x100, PT ;  /* 0x000001000e00780c */ /* 0x000fe20003f06070 */
[----:B------:R-:W-:-:S02]  /*0d40*/  VIADD R11, R9, UR15 ;  /* 0x0000000f090b7c36 */ /* 0x000fc40008000000 */
[----:B------:R-:W-:Y:S01]  /*0d50*/  IMAD R13, R3, 0x4, R10 ;  /* 0x00000004030d7824 */ /* 0x000fe200078e020a */
[----:B------:R3:W4:Y:S01]  /*0d60*/  LDS R21, [R10] ;  /* 0x000000000a157984 */ /* 0x0007220000000800 */
[----:B------:R-:W-:Y:S02]  /*0d70*/  VIADD R25, R11, UR15 ;  /* 0x0000000f0b197c36 */ /* 0x000fe40008000000 */
[--C-:B0-----:R-:W-:Y:S01]  /*0d80*/  IMAD.WIDE.U32 R8, R9, 0x2, R4.reuse ;  /* 0x0000000209087825 */ /* 0x101fe200078e0004 */
[----:B------:R0:W5:Y:S03]  /*0d90*/  LDS R23, [R13] ;  /* 0x000000000d177984 */ /* 0x0001660000000800 */
[----:B---3--:R-:W-:Y:S01]  /*0da0*/  IMAD.WIDE.U32 R10, R11, 0x2, R4 ;  /* 0x000000020b0a7825 */ /* 0x008fe200078e0004 */
[----:B-1----:R-:W-:-:S03]  /*0db0*/  F2FP.F16.F32.PACK_AB R12, RZ, R6 ;  /* 0x00000006ff0c723e */ /* 0x002fc600000000ff */
[----:B------:R-:W-:Y:S01]  /*0dc0*/  IMAD.WIDE.U32 R6, R7, 0x2, R4 ;  /* 0x0000000207067825 */ /* 0x000fe200078e0004 */
[----:B------:R-:W-:-:S03]  /*0dd0*/  PRMT R24, R12, 0x7610, R24 ;  /* 0x000076100c187816 */ /* 0x000fc60000000018 */
[----:B0-----:R-:W-:Y:S01]  /*0de0*/  IMAD.WIDE.U32 R12, R25, 0x2, R4 ;  /* 0x00000002190c7825 */ /* 0x001fe200078e0004 */
[----:B--2---:R-:W-:Y:S02]  /*0df0*/  F2FP.F16.F32.PACK_AB R15, RZ, R15 ;  /* 0x0000000fff0f723e */ /* 0x004fe400000000ff */
[----:B----4-:R-:W-:Y:S01]  /*0e00*/  F2FP.F16.F32.PACK_AB R21, RZ, R21 ;  /* 0x00000015ff15723e */ /* 0x010fe200000000ff */
[----:B------:R3:W-:Y:S01]  /*0e10*/  STG.E.U16 desc[UR16][R6.64], R24 ;  /* 0x0000001806007986 */ /* 0x0007e2000c101510 */
[----:B-----5:R-:W-:-:S03]  /*0e20*/  F2FP.F16.F32.PACK_AB R23, RZ, R23 ;  /* 0x00000017ff17723e */ /* 0x020fc600000000ff */
[----:B------:R3:W-:Y:S04]  /*0e30*/  STG.E.U16 desc[UR16][R8.64], R15 ;  /* 0x0000000f08007986 */ /* 0x0007e8000c101510 */
[----:B------:R3:W-:Y:S04]  /*0e40*/  STG.E.U16 desc[UR16][R10.64], R21 ;  /* 0x000000150a007986 */ /* 0x0007e8000c101510 */
[----:B------:R3:W-:Y:S01]  /*0e50*/  STG.E.U16 desc[UR16][R12.64], R23 ;  /* 0x000000170c007986 */ /* 0x0007e2000c101510 */
[----:B------:R-:W-:Y:S05]  /*0e60*/  @!P0 BRA `(.L_x_9) ;  /* 0xfffffffc00908947 */ /* 0x000fea000383ffff */
.L_x_1:
[----:B------:R-:W-:Y:S05]  /*0e70*/  BSYNC.RECONVERGENT B0 ;  /* 0x0000000000007941 */ /* 0x000fea0003800200 */
.L_x_0:
[----:B------:R-:W4:Y:S01]  /*0e80*/  LDCU UR6, c[0x0][0x39c] ;  /* 0x00007380ff0677ac */ /* 0x000f220008000800 */
[----:B------:R-:W-:-:S05]  /*0e90*/  VIADD R17, R17, UR4 ;  /* 0x0000000411117c36 */ /* 0x000fca0008000000 */
[----:B----4-:R-:W-:-:S13]  /*0ea0*/  ISETP.GE.U32.AND P0, PT, R17, UR6, PT ;  /* 0x0000000611007c0c */ /* 0x010fda000bf06070 */
[----:B------:R-:W-:Y:S05]  /*0eb0*/  @!P0 BRA `(.L_x_10) ;  /* 0xfffffff400288947 */ /* 0x000fea000383ffff */
[----:B------:R-:W-:Y:S05]  /*0ec0*/  EXIT ;  /* 0x000000000000794d */ /* 0x000fea0003800000 */
.L_x_11:
[----:B------:R-:W-:-:S00]  /*0ed0*/  BRA `(.L_x_11) ;  /* 0xfffffffc00fc7947 */ /* 0x000fc0000383ffff */
[----:B------:R-:W-:-:S00]  /*0ee0*/  NOP ;  /* 0x0000000000007918 */ /* 0x000fc00000000000 */
        /* <DEDUP_REMOVED lines=9> */
.L_x_12:


//--------------------- .nv.shared._Z22relaxation_tensor_corePtP6__halfS1_fj --------------------------
	.section	.nv.shared._Z22relaxation_tensor_corePtP6__halfS1_fj,"aw",@nobits
	.sectionflags	@""
	.align	4
.nv.shared._Z22relaxation_tensor_corePtP6__halfS1_fj:
	.zero		3072


//--------------------- .nv.shared.reserved.0     --------------------------
	.section	.nv.shared.reserved.0,"aw",@nobits
	.weak		__nv_reservedSMEM_offset_0_alias
	.size		__nv_reservedSMEM_offset_0_alias, 0, 64
	.other		__nv_reservedSMEM_offset_0_alias,@"STO_CUDA_RESERVED_SHARED STV_DEFAULT"
__nv_reservedSMEM_offset_0_alias:
	.zero		0
	.zero		64


//--------------------- .nv.constant0._Z22relaxation_tensor_corePtP6__halfS1_fj --------------------------
	.section	.nv.constant0._Z22relaxation_tensor_corePtP6__halfS1_fj,"a",@progbits
	.sectionflags	@""
	.align	4
.nv.constant0._Z22relaxation_tensor_corePtP6__halfS1_fj:
	.zero		928


//--------------------- SYMBOLS --------------------------

	.type		.nv.reservedSmem.offset0,@object
	.size		.nv.reservedSmem.offset0,0x4
	.type		.nv.reservedSmem.cap,@object
	.size		.nv.reservedSmem.cap,0x4
